//
// Generated by NVIDIA NVVM Compiler
//
// Compiler Build ID: CL-36424714
// Cuda compilation tools, release 13.0, V13.0.88
// Based on NVVM 20.0.0
//

.version 9.0
.target sm_100
.address_size 64

	// .globl	_Z21moving_average_kernelPfS_ii

.visible .entry _Z21moving_average_kernelPfS_ii(
	.param .u64 .ptr .align 1 _Z21moving_average_kernelPfS_ii_param_0,
	.param .u64 .ptr .align 1 _Z21moving_average_kernelPfS_ii_param_1,
	.param .u32 _Z21moving_average_kernelPfS_ii_param_2,
	.param .u32 _Z21moving_average_kernelPfS_ii_param_3
)
{
	.reg .pred 	%p<12>;
	.reg .b32 	%r<65>;
	.reg .b32 	%f<85>;
	.reg .b64 	%rd<16>;

	ld.param.u64 	%rd4, [_Z21moving_average_kernelPfS_ii_param_0];
	ld.param.u64 	%rd3, [_Z21moving_average_kernelPfS_ii_param_1];
	ld.param.u32 	%r35, [_Z21moving_average_kernelPfS_ii_param_2];
	ld.param.u32 	%r36, [_Z21moving_average_kernelPfS_ii_param_3];
	cvta.to.global.u64 	%rd1, %rd4;
	mov.u32 	%r37, %ctaid.x;
	mov.u32 	%r38, %ntid.x;
	mul.lo.s32 	%r1, %r37, %r38;
	mov.u32 	%r2, %tid.x;
	add.s32 	%r3, %r1, %r2;
	setp.ge.s32 	%p1, %r3, %r35;
	@%p1 bra 	$L__BB0_16;
	setp.lt.s32 	%p2, %r36, 1;
	mov.b32 	%r64, 0;
	mov.f32 	%f84, 0f00000000;
	@%p2 bra 	$L__BB0_14;
	add.s32 	%r42, %r36, %r3;
	min.s32 	%r43, %r42, %r35;
	add.s32 	%r44, %r3, 1;
	max.s32 	%r45, %r43, %r44;
	sub.s32 	%r4, %r45, %r3;
	and.b32  	%r5, %r4, 15;
	sub.s32 	%r46, %r1, %r45;
	add.s32 	%r47, %r46, %r2;
	setp.gt.u32 	%p3, %r47, -16;
	mov.f32 	%f84, 0f00000000;
	mov.b32 	%r64, 0;
	mov.u32 	%r53, %r3;
	@%p3 bra 	$L__BB0_5;
	and.b32  	%r64, %r4, -16;
	neg.s32 	%r51, %r64;
	add.s64 	%rd2, %rd1, 32;
	mov.f32 	%f84, 0f00000000;
	mov.u32 	%r53, %r3;
$L__BB0_4:
	.pragma "nounroll";
	mul.wide.s32 	%rd5, %r53, 4;
	add.s64 	%rd6, %rd2, %rd5;
	ld.global.f32 	%f18, [%rd6+-32];
	add.f32 	%f19, %f84, %f18;
	ld.global.f32 	%f20, [%rd6+-28];
	add.f32 	%f21, %f19, %f20;
	ld.global.f32 	%f22, [%rd6+-24];
	add.f32 	%f23, %f21, %f22;
	ld.global.f32 	%f24, [%rd6+-20];
	add.f32 	%f25, %f23, %f24;
	ld.global.f32 	%f26, [%rd6+-16];
	add.f32 	%f27, %f25, %f26;
	ld.global.f32 	%f28, [%rd6+-12];
	add.f32 	%f29, %f27, %f28;
	ld.global.f32 	%f30, [%rd6+-8];
	add.f32 	%f31, %f29, %f30;
	ld.global.f32 	%f32, [%rd6+-4];
	add.f32 	%f33, %f31, %f32;
	ld.global.f32 	%f34, [%rd6];
	add.f32 	%f35, %f33, %f34;
	ld.global.f32 	%f36, [%rd6+4];
	add.f32 	%f37, %f35, %f36;
	ld.global.f32 	%f38, [%rd6+8];
	add.f32 	%f39, %f37, %f38;
	ld.global.f32 	%f40, [%rd6+12];
	add.f32 	%f41, %f39, %f40;
	ld.global.f32 	%f42, [%rd6+16];
	add.f32 	%f43, %f41, %f42;
	ld.global.f32 	%f44, [%rd6+20];
	add.f32 	%f45, %f43, %f44;
	ld.global.f32 	%f46, [%rd6+24];
	add.f32 	%f47, %f45, %f46;
	ld.global.f32 	%f48, [%rd6+28];
	add.f32 	%f84, %f47, %f48;
	add.s32 	%r51, %r51, 16;
	add.s32 	%r53, %r53, 16;
	setp.ne.s32 	%p4, %r51, 0;
	@%p4 bra 	$L__BB0_4;
$L__BB0_5:
	setp.eq.s32 	%p5, %r5, 0;
	@%p5 bra 	$L__BB0_14;
	and.b32  	%r15, %r4, 7;
	setp.lt.u32 	%p6, %r5, 8;
	@%p6 bra 	$L__BB0_8;
	mul.wide.s32 	%rd7, %r53, 4;
	add.s64 	%rd8, %rd1, %rd7;
	ld.global.f32 	%f50, [%rd8];
	add.f32 	%f51, %f84, %f50;
	ld.global.f32 	%f52, [%rd8+4];
	add.f32 	%f53, %f51, %f52;
	ld.global.f32 	%f54, [%rd8+8];
	add.f32 	%f55, %f53, %f54;
	ld.global.f32 	%f56, [%rd8+12];
	add.f32 	%f57, %f55, %f56;
	ld.global.f32 	%f58, [%rd8+16];
	add.f32 	%f59, %f57, %f58;
	ld.global.f32 	%f60, [%rd8+20];
	add.f32 	%f61, %f59, %f60;
	ld.global.f32 	%f62, [%rd8+24];
	add.f32 	%f63, %f61, %f62;
	ld.global.f32 	%f64, [%rd8+28];
	add.f32 	%f84, %f63, %f64;
	add.s32 	%r64, %r64, 8;
	add.s32 	%r53, %r53, 8;
$L__BB0_8:
	setp.eq.s32 	%p7, %r15, 0;
	@%p7 bra 	$L__BB0_14;
	and.b32  	%r21, %r4, 3;
	setp.lt.u32 	%p8, %r15, 4;
	@%p8 bra 	$L__BB0_11;
	mul.wide.s32 	%rd9, %r53, 4;
	add.s64 	%rd10, %rd1, %rd9;
	ld.global.f32 	%f66, [%rd10];
	add.f32 	%f67, %f84, %f66;
	ld.global.f32 	%f68, [%rd10+4];
	add.f32 	%f69, %f67, %f68;
	ld.global.f32 	%f70, [%rd10+8];
	add.f32 	%f71, %f69, %f70;
	ld.global.f32 	%f72, [%rd10+12];
	add.f32 	%f84, %f71, %f72;
	add.s32 	%r64, %r64, 4;
	add.s32 	%r53, %r53, 4;
$L__BB0_11:
	setp.eq.s32 	%p9, %r21, 0;
	@%p9 bra 	$L__BB0_14;
	neg.s32 	%r61, %r21;
$L__BB0_13:
	.pragma "nounroll";
	mul.wide.s32 	%rd11, %r53, 4;
	add.s64 	%rd12, %rd1, %rd11;
	ld.global.f32 	%f73, [%rd12];
	add.f32 	%f84, %f84, %f73;
	add.s32 	%r64, %r64, 1;
	add.s32 	%r53, %r53, 1;
	add.s32 	%r61, %r61, 1;
	setp.ne.s32 	%p10, %r61, 0;
	@%p10 bra 	$L__BB0_13;
$L__BB0_14:
	setp.eq.s32 	%p11, %r64, 0;
	@%p11 bra 	$L__BB0_16;
	cvt.rn.f32.u32 	%f74, %r64;
	div.rn.f32 	%f75, %f84, %f74;
	cvta.to.global.u64 	%rd13, %rd3;
	mul.wide.s32 	%rd14, %r3, 4;
	add.s64 	%rd15, %rd13, %rd14;
	st.global.f32 	[%rd15], %f75;
$L__BB0_16:
	ret;

}


// ===== COMPILED SASS (sm_100) =====

	.target	sm_100

	.elftype	@"ET_EXEC"


//--------------------- .note.nv.tkinfo           --------------------------
	.section	.note.nv.tkinfo,"",@"SHT_NOTE"
	.sectionflags	@"SHF_NOTE_NV_TKINFO"
	.tkinfo
        /*0018*/ 	.word	0x00000002
        /*0030*/ 	.string	""
        /*0030*/ 	.string	"ptxas"
        /*0030*/ 	.string	"Cuda compilation tools, release 13.0, V13.0.88"
        /*0030*/ 	.string	"Build cuda_13.0.r13.0/compiler.36424714_0"
        /*0030*/ 	.string	"-arch sm_100 -m 64 "



//--------------------- .note.nv.cuinfo           --------------------------
	.section	.note.nv.cuinfo,"",@"SHT_NOTE"
	.sectionflags	@"SHF_NOTE_NV_CUINFO"
        /*0018*/ 	.short	0x0002
        /*001a*/ 	.short	0x0064
        /*001c*/ 	.short	0x0082
	.zero		2


//--------------------- .nv.info                  --------------------------
	.section	.nv.info,"",@"SHT_CUDA_INFO"
	.align	4


	//----- nvinfo : EIATTR_REGCOUNT
	.align		4
        /*0000*/ 	.byte	0x04, 0x2f
        /*0002*/ 	.short	(.L_1 - .L_0)
	.align		4
.L_0:
        /*0004*/ 	.word	index@(_Z21moving_average_kernelPfS_ii)
        /*0008*/ 	.word	0x0000001e


	//----- nvinfo : EIATTR_FRAME_SIZE
	.align		4
.L_1:
        /*000c*/ 	.byte	0x04, 0x11
        /*000e*/ 	.short	(.L_3 - .L_2)
	.align		4
.L_2:
        /*0010*/ 	.word	index@($__internal_0_$__cuda_sm3x_div_rn_noftz_f32_slowpath)
        /*0014*/ 	.word	0x00000000


	//----- nvinfo : EIATTR_FRAME_SIZE
	.align		4
.L_3:
        /*0018*/ 	.byte	0x04, 0x11
        /*001a*/ 	.short	(.L_5 - .L_4)
	.align		4
.L_4:
        /*001c*/ 	.word	index@(_Z21moving_average_kernelPfS_ii)
        /*0020*/ 	.word	0x00000000


	//----- nvinfo : EIATTR_MIN_STACK_SIZE
	.align		4
.L_5:
        /*0024*/ 	.byte	0x04, 0x12
        /*0026*/ 	.short	(.L_7 - .L_6)
	.align		4
.L_6:
        /*0028*/ 	.word	index@(_Z21moving_average_kernelPfS_ii)
        /*002c*/ 	.word	0x00000000
.L_7:


//--------------------- .nv.compat                --------------------------
	.section	.nv.compat,"",@"SHT_CUDA_COMPAT_INFO"
	.align	4
        /*0000*/ 	.byte	0x02, 0x09, 0x00, 0x00, 0x02, 0x02, 0x01, 0x00, 0x02, 0x05, 0x05, 0x00, 0x03, 0x07, 0x01, 0x01
        /*0010*/ 	.byte	0x02, 0x03, 0x00, 0x00, 0x02, 0x06, 0x01, 0x00, 0x04, 0x0b, 0x08, 0x00, 0x01, 0x00, 0x00, 0x00
        /*0020*/ 	.byte	0x00, 0x00, 0x00, 0x00


//--------------------- .nv.info._Z21moving_average_kernelPfS_ii --------------------------
	.section	.nv.info._Z21moving_average_kernelPfS_ii,"",@"SHT_CUDA_INFO"
	.sectionflags	@""
	.align	4


	//----- nvinfo : EIATTR_CUDA_API_VERSION
	.align		4
        /*0000*/ 	.byte	0x04, 0x37
        /*0002*/ 	.short	(.L_9 - .L_8)
.L_8:
        /*0004*/ 	.word	0x00000082


	//----- nvinfo : EIATTR_KPARAM_INFO
	.align		4
.L_9:
        /*0008*/ 	.byte	0x04, 0x17
        /*000a*/ 	.short	(.L_11 - .L_10)
.L_10:
        /*000c*/ 	.word	0x00000000
        /*0010*/ 	.short	0x0003
        /*0012*/ 	.short	0x0014
        /*0014*/ 	.byte	0x00, 0xf0, 0x11, 0x00


	//----- nvinfo : EIATTR_KPARAM_INFO
	.align		4
.L_11:
        /*0018*/ 	.byte	0x04, 0x17
        /*001a*/ 	.short	(.L_13 - .L_12)
.L_12:
        /*001c*/ 	.word	0x00000000
        /*0020*/ 	.short	0x0002
        /*0022*/ 	.short	0x0010
        /*0024*/ 	.byte	0x00, 0xf0, 0x11, 0x00


	//----- nvinfo : EIATTR_KPARAM_INFO
	.align		4
.L_13:
        /*0028*/ 	.byte	0x04, 0x17
        /*002a*/ 	.short	(.L_15 - .L_14)
.L_14:
        /*002c*/ 	.word	0x00000000
        /*0030*/ 	.short	0x0001
        /*0032*/ 	.short	0x0008
        /*0034*/ 	.byte	0x00, 0xf5, 0x21, 0x00


	//----- nvinfo : EIATTR_KPARAM_INFO
	.align		4
.L_15:
        /*0038*/ 	.byte	0x04, 0x17
        /*003a*/ 	.short	(.L_17 - .L_16)
.L_16:
        /*003c*/ 	.word	0x00000000
        /*0040*/ 	.short	0x0000
        /*0042*/ 	.short	0x0000
        /*0044*/ 	.byte	0x00, 0xf5, 0x21, 0x00


	//----- nvinfo : EIATTR_SPARSE_MMA_MASK
	.align		4
.L_17:
        /*0048*/ 	.byte	0x03, 0x50
        /*004a*/ 	.short	0x0000


	//----- nvinfo : EIATTR_MAXREG_COUNT
	.align		4
        /*004c*/ 	.byte	0x03, 0x1b
        /*004e*/ 	.short	0x00ff


	//----- nvinfo : EIATTR_MERCURY_ISA_VERSION
	.align		4
        /*0050*/ 	.byte	0x03, 0x5f
        /*0052*/ 	.short	0x0101


	//----- nvinfo : EIATTR_VRC_CTA_INIT_COUNT
	.align		4
        /*0054*/ 	.byte	0x02, 0x4a
	.zero		1
	.zero		1


	//----- nvinfo : EIATTR_EXIT_INSTR_OFFSETS
	.align		4
        /*0058*/ 	.byte	0x04, 0x1c
        /*005a*/ 	.short	(.L_19 - .L_18)


	//   ....[0]....
.L_18:
        /*005c*/ 	.word	0x00000080


	//   ....[1]....
        /*0060*/ 	.word	0x00000840


	//   ....[2]....
        /*0064*/ 	.word	0x00000970


	//----- nvinfo : EIATTR_CRS_STACK_SIZE
	.align		4
.L_19:
        /*0068*/ 	.byte	0x04, 0x1e
        /*006a*/ 	.short	(.L_21 - .L_20)
.L_20:
        /*006c*/ 	.word	0x00000000


	//----- nvinfo : EIATTR_CBANK_PARAM_SIZE
	.align		4
.L_21:
        /*0070*/ 	.byte	0x03, 0x19
        /*0072*/ 	.short	0x0018


	//----- nvinfo : EIATTR_PARAM_CBANK
	.align		4
        /*0074*/ 	.byte	0x04, 0x0a
        /*0076*/ 	.short	(.L_23 - .L_22)
	.align		4
.L_22:
        /*0078*/ 	.word	index@(.nv.constant0._Z21moving_average_kernelPfS_ii)
        /*007c*/ 	.short	0x0380
        /*007e*/ 	.short	0x0018


	//----- nvinfo : EIATTR_SW_WAR
	.align		4
.L_23:
        /*0080*/ 	.byte	0x04, 0x36
        /*0082*/ 	.short	(.L_25 - .L_24)
.L_24:
        /*0084*/ 	.word	0x00000008
.L_25:


//--------------------- .nv.callgraph             --------------------------
	.section	.nv.callgraph,"",@"SHT_CUDA_CALLGRAPH"
	.align	4
	.sectionentsize	8
	.align		4
        /*0000*/ 	.word	0x00000000
	.align		4
        /*0004*/ 	.word	0xffffffff
	.align		4
        /*0008*/ 	.word	0x00000000
	.align		4
        /*000c*/ 	.word	0xfffffffe
	.align		4
        /*0010*/ 	.word	0x00000000
	.align		4
        /*0014*/ 	.word	0xfffffffd
	.align		4
        /*0018*/ 	.word	0x00000000
	.align		4
        /*001c*/ 	.word	0xfffffffc


//--------------------- .text._Z21moving_average_kernelPfS_ii --------------------------
	.section	.text._Z21moving_average_kernelPfS_ii,"ax",@progbits
	.align	128
        .global         _Z21moving_average_kernelPfS_ii
        .type           _Z21moving_average_kernelPfS_ii,@function
        .size           _Z21moving_average_kernelPfS_ii,(.L_x_24 - _Z21moving_average_kernelPfS_ii)
        .other          _Z21moving_average_kernelPfS_ii,@"STO_CUDA_ENTRY STV_DEFAULT"
_Z21moving_average_kernelPfS_ii:
.text._Z21moving_average_kernelPfS_ii:
[----:B------:R-:W-:Y:S01]  /*0000*/  LDC R1, c[0x0][0x37c] ;  /* 0x0000df00ff017b82 */ /* 0x000fe20000000800 */
[----:B------:R-:W0:Y:S07]  /*0010*/  S2R R2, SR_TID.X ;  /* 0x0000000000027919 */ /* 0x000e2e0000002100 */
[----:B------:R-:W1:Y:S01]  /*0020*/  S2UR UR4, SR_CTAID.X ;  /* 0x00000000000479c3 */ /* 0x000e620000002500 */
[----:B------:R-:W1:Y:S01]  /*0030*/  LDCU UR5, c[0x0][0x360] ;  /* 0x00006c00ff0577ac */ /* 0x000e620008000800 */
[----:B------:R-:W2:Y:S01]  /*0040*/  LDCU UR8, c[0x0][0x390] ;  /* 0x00007200ff0877ac */ /* 0x000ea20008000800 */
[----:B-1----:R-:W-:-:S06]  /*0050*/  UIMAD UR4, UR4, UR5, URZ ;  /* 0x00000005040472a4 */ /* 0x002fcc000f8e02ff */
[----:B0-----:R-:W-:-:S05]  /*0060*/  VIADD R6, R2, UR4 ;  /* 0x0000000402067c36 */ /* 0x001fca0008000000 */
[----:B--2---:R-:W-:-:S13]  /*0070*/  ISETP.GE.AND P0, PT, R6, UR8, PT ;  /* 0x0000000806007c0c */ /* 0x004fda000bf06270 */
[----:B------:R-:W-:Y:S05]  /*0080*/  @P0 EXIT ;  /* 0x000000000000094d */ /* 0x000fea0003800000 */
[----:B------:R-:W0:Y:S01]  /*0090*/  LDC R3, c[0x0][0x394] ;  /* 0x0000e500ff037b82 */ /* 0x000e220000000800 */
[----:B------:R-:W1:Y:S01]  /*00a0*/  LDCU.64 UR6, c[0x0][0x358] ;  /* 0x00006b00ff0677ac */ /* 0x000e620008000a00 */
[----:B------:R-:W-:Y:S02]  /*00b0*/  HFMA2 R9, -RZ, RZ, 0, 0 ;  /* 0x00000000ff097431 */ /* 0x000fe400000001ff */
[----:B------:R-:W-:Y:S01]  /*00c0*/  IMAD.MOV.U32 R0, RZ, RZ, RZ ;  /* 0x000000ffff007224 */ /* 0x000fe200078e00ff */
[----:B0-----:R-:W-:-:S13]  /*00d0*/  ISETP.GE.AND P0, PT, R3, 0x1, PT ;  /* 0x000000010300780c */ /* 0x001fda0003f06270 */
[----:B-1----:R-:W-:Y:S05]  /*00e0*/  @!P0 BRA `(.L_x_0) ;  /* 0x0000000400d08947 */ /* 0x002fea0003800000 */
[C---:B------:R-:W-:Y:S01]  /*00f0*/  VIADDMNMX R3, R6.reuse, R3, UR8, PT ;  /* 0x0000000806037e46 */ /* 0x040fe2000b800103 */
[----:B------:R-:W-:Y:S01]  /*0100*/  BSSY.RECONVERGENT B0, `(.L_x_1) ;  /* 0x0000037000007945 */ /* 0x000fe20003800200 */
[----:B------:R-:W-:Y:S01]  /*0110*/  IMAD.MOV.U32 R9, RZ, RZ, RZ ;  /* 0x000000ffff097224 */ /* 0x000fe200078e00ff */
[----:B------:R-:W-:Y:S01]  /*0120*/  MOV R0, RZ ;  /* 0x000000ff00007202 */ /* 0x000fe20000000f00 */
[----:B------:R-:W-:Y:S01]  /*0130*/  IMAD.MOV.U32 R7, RZ, RZ, R6 ;  /* 0x000000ffff077224 */ /* 0x000fe200078e0006 */
[----:B------:R-:W-:-:S05]  /*0140*/  VIADDMNMX R3, R6, 0x1, R3, !PT ;  /* 0x0000000106037846 */ /* 0x000fca0007800103 */
[----:B------:R-:W-:Y:S01]  /*0150*/  IMAD.IADD R8, R3, 0x1, -R6 ;  /* 0x0000000103087824 */ /* 0x000fe200078e0a06 */
[----:B------:R-:W-:-:S04]  /*0160*/  IADD3 R3, PT, PT, R2, UR4, -R3 ;  /* 0x0000000402037c10 */ /* 0x000fc8000fffe803 */
[----:B------:R-:W-:Y:S02]  /*0170*/  ISETP.GT.U32.AND P1, PT, R3, -0x10, PT ;  /* 0xfffffff00300780c */ /* 0x000fe40003f24070 */
[----:B------:R-:W-:-:S04]  /*0180*/  LOP3.LUT R25, R8, 0xf, RZ, 0xc0, !PT ;  /* 0x0000000f08197812 */ /* 0x000fc800078ec0ff */
[----:B------:R-:W-:-:S07]  /*0190*/  ISETP.NE.AND P0, PT, R25, RZ, PT ;  /* 0x000000ff1900720c */ /* 0x000fce0003f05270 */
[----:B------:R-:W-:Y:S06]  /*01a0*/  @P1 BRA `(.L_x_2) ;  /* 0x0000000000b01947 */ /* 0x000fec0003800000 */
[----:B------:R-:W0:Y:S01]  /*01b0*/  LDC.64 R2, c[0x0][0x380] ;  /* 0x0000e000ff027b82 */ /* 0x000e220000000a00 */
[----:B------:R-:W-:Y:S01]  /*01c0*/  LOP3.LUT R0, R8, 0xfffffff0, RZ, 0xc0, !PT ;  /* 0xfffffff008007812 */ /* 0x000fe200078ec0ff */
[----:B------:R-:W-:Y:S02]  /*01d0*/  IMAD.MOV.U32 R9, RZ, RZ, RZ ;  /* 0x000000ffff097224 */ /* 0x000fe400078e00ff */
[----:B------:R-:W-:Y:S02]  /*01e0*/  IMAD.MOV.U32 R7, RZ, RZ, R6 ;  /* 0x000000ffff077224 */ /* 0x000fe400078e0006 */
[----:B------:R-:W-:Y:S01]  /*01f0*/  IMAD.MOV R27, RZ, RZ, -R0 ;  /* 0x000000ffff1b7224 */ /* 0x000fe200078e0a00 */
[----:B0-----:R-:W-:-:S04]  /*0200*/  IADD3 R2, P1, PT, R2, 0x20, RZ ;  /* 0x0000002002027810 */ /* 0x001fc80007f3e0ff */
[----:B------:R-:W-:-:S09]  /*0210*/  IADD3.X R3, PT, PT, RZ, R3, RZ, P1, !PT ;  /* 0x00000003ff037210 */ /* 0x000fd20000ffe4ff */
.L_x_3:
[----:B------:R-:W-:-:S05]  /*0220*/  IMAD.WIDE R4, R7, 0x4, R2 ;  /* 0x0000000407047825 */ /* 0x000fca00078e0202 */
[----:B------:R-:W2:Y:S04]  /*0230*/  LDG.E R24, desc[UR6][R4.64+-0x20] ;  /* 0xffffe00604187981 */ /* 0x000ea8000c1e1900 */
[----:B------:R-:W3:Y:S04]  /*0240*/  LDG.E R23, desc[UR6][R4.64+-0x1c] ;  /* 0xffffe40604177981 */ /* 0x000ee8000c1e1900 */
[----:B------:R-:W4:Y:S04]  /*0250*/  LDG.E R26, desc[UR6][R4.64+-0x18] ;  /* 0xffffe806041a7981 */ /* 0x000f28000c1e1900 */
[----:B------:R-:W5:Y:S04]  /*0260*/  LDG.E R21, desc[UR6][R4.64+-0x14] ;  /* 0xffffec0604157981 */ /* 0x000f68000c1e1900 */
        /* <DEDUP_REMOVED lines=11> */
[----:B------:R-:W5:Y:S01]  /*0320*/  LDG.E R22, desc[UR6][R4.64+0x1c] ;  /* 0x00001c0604167981 */ /* 0x000f62000c1e1900 */
[----:B------:R-:W-:Y:S01]  /*0330*/  IADD3 R27, PT, PT, R27, 0x10, RZ ;  /* 0x000000101b1b7810 */ /* 0x000fe20007ffe0ff */
[----:B------:R-:W-:-:S03]  /*0340*/  VIADD R7, R7, 0x10 ;  /* 0x0000001007077836 */ /* 0x000fc60000000000 */
[----:B------:R-:W-:Y:S01]  /*0350*/  ISETP.NE.AND P1, PT, R27, RZ, PT ;  /* 0x000000ff1b00720c */ /* 0x000fe20003f25270 */
[----:B--2---:R-:W-:-:S04]  /*0360*/  FADD R24, R24, R9 ;  /* 0x0000000918187221 */ /* 0x004fc80000000000 */
[----:B---3--:R-:W-:-:S04]  /*0370*/  FADD R23, R24, R23 ;  /* 0x0000001718177221 */ /* 0x008fc80000000000 */
[----:B----4-:R-:W-:-:S04]  /*0380*/  FADD R26, R23, R26 ;  /* 0x0000001a171a7221 */ /* 0x010fc80000000000 */
[----:B-----5:R-:W-:-:S04]  /*0390*/  FADD R21, R26, R21 ;  /* 0x000000151a157221 */ /* 0x020fc80000000000 */
[----:B------:R-:W-:-:S04]  /*03a0*/  FADD R20, R21, R20 ;  /* 0x0000001415147221 */ /* 0x000fc80000000000 */
        /* <DEDUP_REMOVED lines=10> */
[----:B------:R-:W-:Y:S01]  /*0450*/  FADD R9, R11, R22 ;  /* 0x000000160b097221 */ /* 0x000fe20000000000 */
[----:B------:R-:W-:Y:S06]  /*0460*/  @P1 BRA `(.L_x_3) ;  /* 0xfffffffc006c1947 */ /* 0x000fec000383ffff */
.L_x_2:
[----:B------:R-:W-:Y:S05]  /*0470*/  BSYNC.RECONVERGENT B0 ;  /* 0x0000000000007941 */ /* 0x000fea0003800200 */
.L_x_1:
[----:B------:R-:W-:Y:S04]  /*0480*/  BSSY.RECONVERGENT B0, `(.L_x_0) ;  /* 0x000003a000007945 */ /* 0x000fe80003800200 */
[----:B------:R-:W-:Y:S05]  /*0490*/  @!P0 BRA `(.L_x_4) ;  /* 0x0000000000e08947 */ /* 0x000fea0003800000 */
[----:B------:R-:W-:Y:S01]  /*04a0*/  ISETP.GE.U32.AND P0, PT, R25, 0x8, PT ;  /* 0x000000081900780c */ /* 0x000fe20003f06070 */
[----:B------:R-:W-:Y:S01]  /*04b0*/  BSSY.RECONVERGENT B1, `(.L_x_5) ;  /* 0x0000018000017945 */ /* 0x000fe20003800200 */
[----:B------:R-:W-:-:S04]  /*04c0*/  LOP3.LUT R10, R8, 0x7, RZ, 0xc0, !PT ;  /* 0x00000007080a7812 */ /* 0x000fc800078ec0ff */
[----:B------:R-:W-:-:S07]  /*04d0*/  ISETP.NE.AND P1, PT, R10, RZ, PT ;  /* 0x000000ff0a00720c */ /* 0x000fce0003f25270 */
[----:B------:R-:W-:Y:S06]  /*04e0*/  @!P0 BRA `(.L_x_6) ;  /* 0x0000000000508947 */ /* 0x000fec0003800000 */
[----:B------:R-:W0:Y:S02]  /*04f0*/  LDC.64 R2, c[0x0][0x380] ;  /* 0x0000e000ff027b82 */ /* 0x000e240000000a00 */
[----:B0-----:R-:W-:-:S05]  /*0500*/  IMAD.WIDE R2, R7, 0x4, R2 ;  /* 0x0000000407027825 */ /* 0x001fca00078e0202 */
[----:B------:R-:W2:Y:S04]  /*0510*/  LDG.E R4, desc[UR6][R2.64] ;  /* 0x0000000602047981 */ /* 0x000ea8000c1e1900 */
[----:B------:R-:W3:Y:S04]  /*0520*/  LDG.E R5, desc[UR6][R2.64+0x4] ;  /* 0x0000040602057981 */ /* 0x000ee8000c1e1900 */
[----:B------:R-:W4:Y:S04]  /*0530*/  LDG.E R11, desc[UR6][R2.64+0x8] ;  /* 0x00000806020b7981 */ /* 0x000f28000c1e1900 */
[----:B------:R-:W5:Y:S04]  /*0540*/  LDG.E R13, desc[UR6][R2.64+0xc] ;  /* 0x00000c06020d7981 */ /* 0x000f68000c1e1900 */
[----:B------:R-:W5:Y:S04]  /*0550*/  LDG.E R15, desc[UR6][R2.64+0x10] ;  /* 0x00001006020f7981 */ /* 0x000f68000c1e1900 */
[----:B------:R-:W5:Y:S04]  /*0560*/  LDG.E R17, desc[UR6][R2.64+0x14] ;  /* 0x0000140602117981 */ /* 0x000f68000c1e1900 */
[----:B------:R-:W5:Y:S04]  /*0570*/  LDG.E R19, desc[UR6][R2.64+0x18] ;  /* 0x0000180602137981 */ /* 0x000f68000c1e1900 */
[----:B------:R-:W5:Y:S01]  /*0580*/  LDG.E R21, desc[UR6][R2.64+0x1c] ;  /* 0x00001c0602157981 */ /* 0x000f62000c1e1900 */
[----:B------:R-:W-:Y:S01]  /*0590*/  VIADD R0, R0, 0x8 ;  /* 0x0000000800007836 */ /* 0x000fe20000000000 */
[----:B------:R-:W-:Y:S01]  /*05a0*/  IADD3 R7, PT, PT, R7, 0x8, RZ ;  /* 0x0000000807077810 */ /* 0x000fe20007ffe0ff */
[----:B--2---:R-:W-:-:S04]  /*05b0*/  FADD R4, R9, R4 ;  /* 0x0000000409047221 */ /* 0x004fc80000000000 */
[----:B---3--:R-:W-:-:S04]  /*05c0*/  FADD R4, R4, R5 ;  /* 0x0000000504047221 */ /* 0x008fc80000000000 */
[----:B----4-:R-:W-:-:S04]  /*05d0*/  FADD R4, R4, R11 ;  /* 0x0000000b04047221 */ /* 0x010fc80000000000 */
[----:B-----5:R-:W-:-:S04]  /*05e0*/  FADD R4, R4, R13 ;  /* 0x0000000d04047221 */ /* 0x020fc80000000000 */
[----:B------:R-:W-:-:S04]  /*05f0*/  FADD R4, R4, R15 ;  /* 0x0000000f04047221 */ /* 0x000fc80000000000 */
[----:B------:R-:W-:-:S04]  /*0600*/  FADD R4, R4, R17 ;  /* 0x0000001104047221 */ /* 0x000fc80000000000 */
[----:B------:R-:W-:-:S04]  /*0610*/  FADD R4, R4, R19 ;  /* 0x0000001304047221 */ /* 0x000fc80000000000 */
[----:B------:R-:W-:-:S07]  /*0620*/  FADD R9, R4, R21 ;  /* 0x0000001504097221 */ /* 0x000fce0000000000 */
.L_x_6:
[----:B------:R-:W-:Y:S05]  /*0630*/  BSYNC.RECONVERGENT B1 ;  /* 0x0000000000017941 */ /* 0x000fea0003800200 */
.L_x_5:
        /* <DEDUP_REMOVED lines=11> */
[----:B------:R-:W5:Y:S01]  /*06f0*/  LDG.E R13, desc[UR6][R2.64+0xc] ;  /* 0x00000c06020d7981 */ /* 0x000f62000c1e1900 */
[----:B------:R-:W-:-:S02]  /*0700*/  VIADD R0, R0, 0x4 ;  /* 0x0000000400007836 */ /* 0x000fc40000000000 */
[----:B------:R-:W-:Y:S02]  /*0710*/  VIADD R7, R7, 0x4 ;  /* 0x0000000407077836 */ /* 0x000fe40000000000 */
[----:B--2---:R-:W-:-:S04]  /*0720*/  FADD R4, R9, R4 ;  /* 0x0000000409047221 */ /* 0x004fc80000000000 */
[----:B---3--:R-:W-:-:S04]  /*0730*/  FADD R4, R4, R5 ;  /* 0x0000000504047221 */ /* 0x008fc80000000000 */
[----:B----4-:R-:W-:-:S04]  /*0740*/  FADD R4, R4, R11 ;  /* 0x0000000b04047221 */ /* 0x010fc80000000000 */
[----:B-----5:R-:W-:-:S07]  /*0750*/  FADD R9, R4, R13 ;  /* 0x0000000d04097221 */ /* 0x020fce0000000000 */
.L_x_8:
[----:B------:R-:W-:Y:S05]  /*0760*/  BSYNC.RECONVERGENT B1 ;  /* 0x0000000000017941 */ /* 0x000fea0003800200 */
.L_x_7:
[----:B------:R-:W-:Y:S05]  /*0770*/  @!P1 BRA `(.L_x_4) ;  /* 0x0000000000289947 */ /* 0x000fea0003800000 */
[----:B------:R-:W0:Y:S01]  /*0780*/  LDC.64 R4, c[0x0][0x380] ;  /* 0x0000e000ff047b82 */ /* 0x000e220000000a00 */
[----:B------:R-:W-:-:S07]  /*0790*/  IADD3 R8, PT, PT, -R8, RZ, RZ ;  /* 0x000000ff08087210 */ /* 0x000fce0007ffe1ff */
.L_x_9:
[----:B0-----:R-:W-:-:S06]  /*07a0*/  IMAD.WIDE R2, R7, 0x4, R4 ;  /* 0x0000000407027825 */ /* 0x001fcc00078e0204 */
[----:B------:R-:W2:Y:S01]  /*07b0*/  LDG.E R2, desc[UR6][R2.64] ;  /* 0x0000000602027981 */ /* 0x000ea2000c1e1900 */
[----:B------:R-:W-:Y:S01]  /*07c0*/  VIADD R8, R8, 0x1 ;  /* 0x0000000108087836 */ /* 0x000fe20000000000 */
[----:B------:R-:W-:Y:S01]  /*07d0*/  IADD3 R7, PT, PT, R7, 0x1, RZ ;  /* 0x0000000107077810 */ /* 0x000fe20007ffe0ff */
[----:B------:R-:W-:-:S03]  /*07e0*/  VIADD R0, R0, 0x1 ;  /* 0x0000000100007836 */ /* 0x000fc60000000000 */
[----:B------:R-:W-:Y:S01]  /*07f0*/  ISETP.NE.AND P0, PT, R8, RZ, PT ;  /* 0x000000ff0800720c */ /* 0x000fe20003f05270 */
[----:B--2---:R-:W-:-:S12]  /*0800*/  FADD R9, R2, R9 ;  /* 0x0000000902097221 */ /* 0x004fd80000000000 */
[----:B------:R-:W-:Y:S05]  /*0810*/  @P0 BRA `(.L_x_9) ;  /* 0xfffffffc00e00947 */ /* 0x000fea000383ffff */
.L_x_4:
[----:B------:R-:W-:Y:S05]  /*0820*/  BSYNC.RECONVERGENT B0 ;  /* 0x0000000000007941 */ /* 0x000fea0003800200 */
.L_x_0:
[----:B------:R-:W-:-:S13]  /*0830*/  ISETP.NE.AND P0, PT, R0, RZ, PT ;  /* 0x000000ff0000720c */ /* 0x000fda0003f05270 */
[----:B------:R-:W-:Y:S05]  /*0840*/  @!P0 EXIT ;  /* 0x000000000000894d */ /* 0x000fea0003800000 */
[----:B------:R-:W-:Y:S01]  /*0850*/  I2FP.F32.U32 R8, R0 ;  /* 0x0000000000087245 */ /* 0x000fe20000201000 */
[----:B------:R-:W-:Y:S03]  /*0860*/  BSSY.RECONVERGENT B0, `(.L_x_10) ;  /* 0x000000d000007945 */ /* 0x000fe60003800200 */
[----:B------:R-:W0:Y:S08]  /*0870*/  MUFU.RCP R0, R8 ;  /* 0x0000000800007308 */ /* 0x000e300000001000 */
[----:B------:R-:W1:Y:S01]  /*0880*/  FCHK P0, R9, R8 ;  /* 0x0000000809007302 */ /* 0x000e620000000000 */
[----:B0-----:R-:W-:-:S04]  /*0890*/  FFMA R3, -R8, R0, 1 ;  /* 0x3f80000008037423 */ /* 0x001fc80000000100 */
[----:B------:R-:W-:-:S04]  /*08a0*/  FFMA R0, R0, R3, R0 ;  /* 0x0000000300007223 */ /* 0x000fc80000000000 */
[----:B------:R-:W-:-:S04]  /*08b0*/  FFMA R2, R0, R9, RZ ;  /* 0x0000000900027223 */ /* 0x000fc800000000ff */
[----:B------:R-:W-:-:S04]  /*08c0*/  FFMA R3, -R8, R2, R9 ;  /* 0x0000000208037223 */ /* 0x000fc80000000109 */
[----:B------:R-:W-:Y:S01]  /*08d0*/  FFMA R5, R0, R3, R2 ;  /* 0x0000000300057223 */ /* 0x000fe20000000002 */
[----:B-1----:R-:W-:Y:S06]  /*08e0*/  @!P0 BRA `(.L_x_11) ;  /* 0x0000000000108947 */ /* 0x002fec0003800000 */
[----:B------:R-:W-:Y:S01]  /*08f0*/  IMAD.MOV.U32 R3, RZ, RZ, R9 ;  /* 0x000000ffff037224 */ /* 0x000fe200078e0009 */
[----:B------:R-:W-:-:S07]  /*0900*/  MOV R2, 0x920 ;  /* 0x0000092000027802 */ /* 0x000fce0000000f00 */
[----:B------:R-:W-:Y:S05]  /*0910*/  CALL.REL.NOINC `($__internal_0_$__cuda_sm3x_div_rn_noftz_f32_slowpath) ;  /* 0x0000000000187944 */ /* 0x000fea0003c00000 */
[----:B------:R-:W-:-:S07]  /*0920*/  IMAD.MOV.U32 R5, RZ, RZ, R0 ;  /* 0x000000ffff057224 */ /* 0x000fce00078e0000 */
.L_x_11:
[----:B------:R-:W-:Y:S05]  /*0930*/  BSYNC.RECONVERGENT B0 ;  /* 0x0000000000007941 */ /* 0x000fea0003800200 */
.L_x_10:
[----:B------:R-:W0:Y:S02]  /*0940*/  LDC.64 R2, c[0x0][0x388] ;  /* 0x0000e200ff027b82 */ /* 0x000e240000000a00 */
[----:B0-----:R-:W-:-:S05]  /*0950*/  IMAD.WIDE R6, R6, 0x4, R2 ;  /* 0x0000000406067825 */ /* 0x001fca00078e0202 */
[----:B------:R-:W-:Y:S01]  /*0960*/  STG.E desc[UR6][R6.64], R5 ;  /* 0x0000000506007986 */ /* 0x000fe2000c101906 */
[----:B------:R-:W-:Y:S05]  /*0970*/  EXIT ;  /* 0x000000000000794d */ /* 0x000fea0003800000 */
        .weak           $__internal_0_$__cuda_sm3x_div_rn_noftz_f32_slowpath
        .type           $__internal_0_$__cuda_sm3x_div_rn_noftz_f32_slowpath,@function
        .size           $__internal_0_$__cuda_sm3x_div_rn_noftz_f32_slowpath,(.L_x_24 - $__internal_0_$__cuda_sm3x_div_rn_noftz_f32_slowpath)
$__internal_0_$__cuda_sm3x_div_rn_noftz_f32_slowpath:
[--C-:B------:R-:W-:Y:S01]  /*0980*/  SHF.R.U32.HI R4, RZ, 0x17, R8.reuse ;  /* 0x00000017ff047819 */ /* 0x100fe20000011608 */
[----:B------:R-:W-:Y:S01]  /*0990*/  BSSY.RECONVERGENT B1, `(.L_x_12) ;  /* 0x0000064000017945 */ /* 0x000fe20003800200 */
[----:B------:R-:W-:Y:S02]  /*09a0*/  SHF.R.U32.HI R0, RZ, 0x17, R3 ;  /* 0x00000017ff007819 */ /* 0x000fe40000011603 */
[----:B------:R-:W-:Y:S01]  /*09b0*/  LOP3.LUT R13, R4, 0xff, RZ, 0xc0, !PT ;  /* 0x000000ff040d7812 */ /* 0x000fe200078ec0ff */
[----:B------:R-:W-:Y:S01]  /*09c0*/  IMAD.MOV.U32 R4, RZ, RZ, R8 ;  /* 0x000000ffff047224 */ /* 0x000fe200078e0008 */
[----:B------:R-:W-:Y:S02]  /*09d0*/  LOP3.LUT R10, R0, 0xff, RZ, 0xc0, !PT ;  /* 0x000000ff000a7812 */ /* 0x000fe400078ec0ff */
[----:B------:R-:W-:-:S03]  /*09e0*/  IADD3 R9, PT, PT, R13, -0x1, RZ ;  /* 0xffffffff0d097810 */ /* 0x000fc60007ffe0ff */
[----:B------:R-:W-:Y:S01]  /*09f0*/  VIADD R7, R10, 0xffffffff ;  /* 0xffffffff0a077836 */ /* 0x000fe20000000000 */
[----:B------:R-:W-:-:S04]  /*0a00*/  ISETP.GT.U32.AND P0, PT, R9, 0xfd, PT ;  /* 0x000000fd0900780c */ /* 0x000fc80003f04070 */
[----:B------:R-:W-:-:S13]  /*0a10*/  ISETP.GT.U32.OR P0, PT, R7, 0xfd, P0 ;  /* 0x000000fd0700780c */ /* 0x000fda0000704470 */
[----:B------:R-:W-:Y:S01]  /*0a20*/  @!P0 MOV R5, RZ ;  /* 0x000000ff00058202 */ /* 0x000fe20000000f00 */
[----:B------:R-:W-:Y:S06]  /*0a30*/  @!P0 BRA `(.L_x_13) ;  /* 0x0000000000608947 */ /* 0x000fec0003800000 */
[----:B------:R-:W-:Y:S01]  /*0a40*/  FSETP.GTU.FTZ.AND P0, PT, |R3|, +INF , PT ;  /* 0x7f8000000300780b */ /* 0x000fe20003f1c200 */
[----:B------:R-:W-:Y:S01]  /*0a50*/  IMAD.MOV.U32 R0, RZ, RZ, R8 ;  /* 0x000000ffff007224 */ /* 0x000fe200078e0008 */
[----:B------:R-:W-:-:S04]  /*0a60*/  FSETP.GTU.FTZ.AND P1, PT, |R8|, +INF , PT ;  /* 0x7f8000000800780b */ /* 0x000fc80003f3c200 */
[----:B------:R-:W-:-:S13]  /*0a70*/  PLOP3.LUT P0, PT, P0, P1, PT, 0xf8, 0x8f ;  /* 0x00000000008f781c */ /* 0x000fda0000703f70 */
[----:B------:R-:W-:Y:S05]  /*0a80*/  @P0 BRA `(.L_x_14) ;  /* 0x00000004004c0947 */ /* 0x000fea0003800000 */
[----:B------:R-:W-:-:S13]  /*0a90*/  LOP3.LUT P0, RZ, R4, 0x7fffffff, R3, 0xc8, !PT ;  /* 0x7fffffff04ff7812 */ /* 0x000fda000780c803 */
[----:B------:R-:W-:Y:S05]  /*0aa0*/  @!P0 BRA `(.L_x_15) ;  /* 0x00000004003c8947 */ /* 0x000fea0003800000 */
[C---:B------:R-:W-:Y:S02]  /*0ab0*/  FSETP.NEU.FTZ.AND P2, PT, |R3|.reuse, +INF , PT ;  /* 0x7f8000000300780b */ /* 0x040fe40003f5d200 */
[----:B------:R-:W-:Y:S02]  /*0ac0*/  FSETP.NEU.FTZ.AND P1, PT, |R0|, +INF , PT ;  /* 0x7f8000000000780b */ /* 0x000fe40003f3d200 */
[----:B------:R-:W-:-:S11]  /*0ad0*/  FSETP.NEU.FTZ.AND P0, PT, |R3|, +INF , PT ;  /* 0x7f8000000300780b */ /* 0x000fd60003f1d200 */
[----:B------:R-:W-:Y:S05]  /*0ae0*/  @!P1 BRA !P2, `(.L_x_15) ;  /* 0x00000004002c9947 */ /* 0x000fea0005000000 */
[----:B------:R-:W-:-:S04]  /*0af0*/  LOP3.LUT P2, RZ, R3, 0x7fffffff, RZ, 0xc0, !PT ;  /* 0x7fffffff03ff7812 */ /* 0x000fc8000784c0ff */
[----:B------:R-:W-:-:S13]  /*0b00*/  PLOP3.LUT P1, PT, P1, P2, PT, 0x2f, 0xf2 ;  /* 0x0000000000f2781c */ /* 0x000fda0000f24577 */
[----:B------:R-:W-:Y:S05]  /*0b10*/  @P1 BRA `(.L_x_16) ;  /* 0x0000000400181947 */ /* 0x000fea0003800000 */
[----:B------:R-:W-:-:S04]  /*0b20*/  LOP3.LUT P1, RZ, R4, 0x7fffffff, RZ, 0xc0, !PT ;  /* 0x7fffffff04ff7812 */ /* 0x000fc8000782c0ff */
[----:B------:R-:W-:-:S13]  /*0b30*/  PLOP3.LUT P0, PT, P0, P1, PT, 0x2f, 0xf2 ;  /* 0x0000000000f2781c */ /* 0x000fda0000702577 */
[----:B------:R-:W-:Y:S05]  /*0b40*/  @P0 BRA `(.L_x_17) ;  /* 0x0000000400000947 */ /* 0x000fea0003800000 */
[----:B------:R-:W-:Y:S02]  /*0b50*/  ISETP.GE.AND P0, PT, R7, RZ, PT ;  /* 0x000000ff0700720c */ /* 0x000fe40003f06270 */
[----:B------:R-:W-:-:S11]  /*0b60*/  ISETP.GE.AND P1, PT, R9, RZ, PT ;  /* 0x000000ff0900720c */ /* 0x000fd60003f26270 */
[----:B------:R-:W-:Y:S01]  /*0b70*/  @P0 IMAD.MOV.U32 R5, RZ, RZ, RZ ;  /* 0x000000ffff050224 */ /* 0x000fe200078e00ff */
[----:B------:R-:W-:Y:S01]  /*0b80*/  @!P0 MOV R5, 0xffffffc0 ;  /* 0xffffffc000058802 */ /* 0x000fe20000000f00 */
[----:B------:R-:W-:Y:S01]  /*0b90*/  @!P0 FFMA R3, R3, 1.84467440737095516160e+19, RZ ;  /* 0x5f80000003038823 */ /* 0x000fe200000000ff */
[----:B------:R-:W-:-:S03]  /*0ba0*/  @!P1 FFMA R4, R0, 1.84467440737095516160e+19, RZ ;  /* 0x5f80000000049823 */ /* 0x000fc600000000ff */
[----:B------:R-:W-:-:S07]  /*0bb0*/  @!P1 VIADD R5, R5, 0x40 ;  /* 0x0000004005059836 */ /* 0x000fce0000000000 */
.L_x_13:
[----:B------:R-:W-:Y:S01]  /*0bc0*/  LEA R7, R13, 0xc0800000, 0x17 ;  /* 0xc08000000d077811 */ /* 0x000fe200078eb8ff */
[----:B------:R-:W-:Y:S04]  /*0bd0*/  BSSY.RECONVERGENT B2, `(.L_x_18) ;  /* 0x0000036000027945 */ /* 0x000fe80003800200 */
[----:B------:R-:W-:Y:S01]  /*0be0*/  IMAD.IADD R7, R4, 0x1, -R7 ;  /* 0x0000000104077824 */ /* 0x000fe200078e0a07 */
[----:B------:R-:W-:-:S03]  /*0bf0*/  IADD3 R4, PT, PT, R10, -0x7f, RZ ;  /* 0xffffff810a047810 */ /* 0x000fc60007ffe0ff */
[----:B------:R-:W0:Y:S01]  /*0c00*/  MUFU.RCP R8, R7 ;  /* 0x0000000700087308 */ /* 0x000e220000001000 */
[----:B------:R-:W-:Y:S01]  /*0c10*/  FADD.FTZ R9, -R7, -RZ ;  /* 0x800000ff07097221 */ /* 0x000fe20000010100 */
[C---:B------:R-:W-:Y:S01]  /*0c20*/  IMAD R0, R4.reuse, -0x800000, R3 ;  /* 0xff80000004007824 */ /* 0x040fe200078e0203 */
[----:B------:R-:W-:-:S05]  /*0c30*/  IADD3 R4, PT, PT, R4, 0x7f, -R13 ;  /* 0x0000007f04047810 */ /* 0x000fca0007ffe80d */
[----:B------:R-:W-:Y:S02]  /*0c40*/  IMAD.IADD R4, R4, 0x1, R5 ;  /* 0x0000000104047824 */ /* 0x000fe400078e0205 */
[----:B0-----:R-:W-:-:S04]  /*0c50*/  FFMA R11, R8, R9, 1 ;  /* 0x3f800000080b7423 */ /* 0x001fc80000000009 */
[----:B------:R-:W-:-:S04]  /*0c60*/  FFMA R10, R8, R11, R8 ;  /* 0x0000000b080a7223 */ /* 0x000fc80000000008 */
[----:B------:R-:W-:-:S04]  /*0c70*/  FFMA R3, R0, R10, RZ ;  /* 0x0000000a00037223 */ /* 0x000fc800000000ff */
[----:B------:R-:W-:-:S04]  /*0c80*/  FFMA R8, R9, R3, R0 ;  /* 0x0000000309087223 */ /* 0x000fc80000000000 */
[----:B------:R-:W-:-:S04]  /*0c90*/  FFMA R11, R10, R8, R3 ;  /* 0x000000080a0b7223 */ /* 0x000fc80000000003 */
[----:B------:R-:W-:-:S04]  /*0ca0*/  FFMA R8, R9, R11, R0 ;  /* 0x0000000b09087223 */ /* 0x000fc80000000000 */
[----:B------:R-:W-:-:S05]  /*0cb0*/  FFMA R0, R10, R8, R11 ;  /* 0x000000080a007223 */ /* 0x000fca000000000b */
[----:B------:R-:W-:-:S04]  /*0cc0*/  SHF.R.U32.HI R3, RZ, 0x17, R0 ;  /* 0x00000017ff037819 */ /* 0x000fc80000011600 */
[----:B------:R-:W-:-:S05]  /*0cd0*/  LOP3.LUT R3, R3, 0xff, RZ, 0xc0, !PT ;  /* 0x000000ff03037812 */ /* 0x000fca00078ec0ff */
[----:B------:R-:W-:-:S05]  /*0ce0*/  IMAD.IADD R7, R3, 0x1, R4 ;  /* 0x0000000103077824 */ /* 0x000fca00078e0204 */
[----:B------:R-:W-:-:S04]  /*0cf0*/  IADD3 R3, PT, PT, R7, -0x1, RZ ;  /* 0xffffffff07037810 */ /* 0x000fc80007ffe0ff */
[----:B------:R-:W-:-:S13]  /*0d00*/  ISETP.GE.U32.AND P0, PT, R3, 0xfe, PT ;  /* 0x000000fe0300780c */ /* 0x000fda0003f06070 */
[----:B------:R-:W-:Y:S05]  /*0d10*/  @!P0 BRA `(.L_x_19) ;  /* 0x0000000000808947 */ /* 0x000fea0003800000 */
[----:B------:R-:W-:-:S13]  /*0d20*/  ISETP.GT.AND P0, PT, R7, 0xfe, PT ;  /* 0x000000fe0700780c */ /* 0x000fda0003f04270 */
[----:B------:R-:W-:Y:S05]  /*0d30*/  @P0 BRA `(.L_x_20) ;  /* 0x00000000006c0947 */ /* 0x000fea0003800000 */
[----:B------:R-:W-:-:S13]  /*0d40*/  ISETP.GE.AND P0, PT, R7, 0x1, PT ;  /* 0x000000010700780c */ /* 0x000fda0003f06270 */
[----:B------:R-:W-:Y:S05]  /*0d50*/  @P0 BRA `(.L_x_21) ;  /* 0x0000000000740947 */ /* 0x000fea0003800000 */
[----:B------:R-:W-:Y:S02]  /*0d60*/  ISETP.GE.AND P0, PT, R7, -0x18, PT ;  /* 0xffffffe80700780c */ /* 0x000fe40003f06270 */
[----:B------:R-:W-:-:S11]  /*0d70*/  LOP3.LUT R0, R0, 0x80000000, RZ, 0xc0, !PT ;  /* 0x8000000000007812 */ /* 0x000fd600078ec0ff */
[----:B------:R-:W-:Y:S05]  /*0d80*/  @!P0 BRA `(.L_x_21) ;  /* 0x0000000000688947 */ /* 0x000fea0003800000 */
[CCC-:B------:R-:W-:Y:S01]  /*0d90*/  FFMA.RZ R3, R10.reuse, R8.reuse, R11.reuse ;  /* 0x000000080a037223 */ /* 0x1c0fe2000000c00b */
[CCC-:B------:R-:W-:Y:S01]  /*0da0*/  FFMA.RM R4, R10.reuse, R8.reuse, R11.reuse ;  /* 0x000000080a047223 */ /* 0x1c0fe2000000400b */
[C---:B------:R-:W-:Y:S02]  /*0db0*/  ISETP.NE.AND P2, PT, R7.reuse, RZ, PT ;  /* 0x000000ff0700720c */ /* 0x040fe40003f45270 */
[----:B------:R-:W-:Y:S02]  /*0dc0*/  ISETP.NE.AND P1, PT, R7, RZ, PT ;  /* 0x000000ff0700720c */ /* 0x000fe40003f25270 */
[----:B------:R-:W-:Y:S01]  /*0dd0*/  LOP3.LUT R5, R3, 0x7fffff, RZ, 0xc0, !PT ;  /* 0x007fffff03057812 */ /* 0x000fe200078ec0ff */
[----:B------:R-:W-:Y:S01]  /*0de0*/  FFMA.RP R3, R10, R8, R11 ;  /* 0x000000080a037223 */ /* 0x000fe2000000800b */
[----:B------:R-:W-:Y:S02]  /*0df0*/  VIADD R8, R7, 0x20 ;  /* 0x0000002007087836 */ /* 0x000fe40000000000 */
[----:B------:R-:W-:Y:S01]  /*0e00*/  LOP3.LUT R5, R5, 0x800000, RZ, 0xfc, !PT ;  /* 0x0080000005057812 */ /* 0x000fe200078efcff */
[----:B------:R-:W-:Y:S01]  /*0e10*/  IMAD.MOV R7, RZ, RZ, -R7 ;  /* 0x000000ffff077224 */ /* 0x000fe200078e0a07 */
[----:B------:R-:W-:-:S02]  /*0e20*/  FSETP.NEU.FTZ.AND P0, PT, R3, R4, PT ;  /* 0x000000040300720b */ /* 0x000fc40003f1d000 */
[----:B------:R-:W-:Y:S02]  /*0e30*/  SHF.L.U32 R8, R5, R8, RZ ;  /* 0x0000000805087219 */ /* 0x000fe400000006ff */
[----:B------:R-:W-:Y:S02]  /*0e40*/  SEL R4, R7, RZ, P2 ;  /* 0x000000ff07047207 */ /* 0x000fe40001000000 */
[----:B------:R-:W-:Y:S02]  /*0e50*/  ISETP.NE.AND P1, PT, R8, RZ, P1 ;  /* 0x000000ff0800720c */ /* 0x000fe40000f25270 */
[----:B------:R-:W-:Y:S02]  /*0e60*/  SHF.R.U32.HI R4, RZ, R4, R5 ;  /* 0x00000004ff047219 */ /* 0x000fe40000011605 */
[----:B------:R-:W-:Y:S02]  /*0e70*/  PLOP3.LUT P0, PT, P0, P1, PT, 0xf8, 0x8f ;  /* 0x00000000008f781c */ /* 0x000fe40000703f70 */
[----:B------:R-:W-:-:S02]  /*0e80*/  SHF.R.U32.HI R8, RZ, 0x1, R4 ;  /* 0x00000001ff087819 */ /* 0x000fc40000011604 */
[----:B------:R-:W-:-:S04]  /*0e90*/  SEL R3, RZ, 0x1, !P0 ;  /* 0x00000001ff037807 */ /* 0x000fc80004000000 */
[----:B------:R-:W-:-:S04]  /*0ea0*/  LOP3.LUT R3, R3, 0x1, R8, 0xf8, !PT ;  /* 0x0000000103037812 */ /* 0x000fc800078ef808 */
[----:B------:R-:W-:-:S04]  /*0eb0*/  LOP3.LUT R3, R3, R4, RZ, 0xc0, !PT ;  /* 0x0000000403037212 */ /* 0x000fc800078ec0ff */
[----:B------:R-:W-:-:S04]  /*0ec0*/  IADD3 R3, PT, PT, R8, R3, RZ ;  /* 0x0000000308037210 */ /* 0x000fc80007ffe0ff */
[----:B------:R-:W-:Y:S01]  /*0ed0*/  LOP3.LUT R0, R3, R0, RZ, 0xfc, !PT ;  /* 0x0000000003007212 */ /* 0x000fe200078efcff */
[----:B------:R-:W-:Y:S06]  /*0ee0*/  BRA `(.L_x_21) ;  /* 0x0000000000107947 */ /* 0x000fec0003800000 */
.L_x_20:
[----:B------:R-:W-:-:S04]  /*0ef0*/  LOP3.LUT R0, R0, 0x80000000, RZ, 0xc0, !PT ;  /* 0x8000000000007812 */ /* 0x000fc800078ec0ff */
[----:B------:R-:W-:Y:S01]  /*0f00*/  LOP3.LUT R0, R0, 0x7f800000, RZ, 0xfc, !PT ;  /* 0x7f80000000007812 */ /* 0x000fe200078efcff */
[----:B------:R-:W-:Y:S06]  /*0f10*/  BRA `(.L_x_21) ;  /* 0x0000000000047947 */ /* 0x000fec0003800000 */
.L_x_19:
[----:B------:R-:W-:-:S07]  /*0f20*/  IMAD R0, R4, 0x800000, R0 ;  /* 0x0080000004007824 */ /* 0x000fce00078e0200 */
.L_x_21:
[----:B------:R-:W-:Y:S05]  /*0f30*/  BSYNC.RECONVERGENT B2 ;  /* 0x0000000000027941 */ /* 0x000fea0003800200 */
.L_x_18:
[----:B------:R-:W-:Y:S05]  /*0f40*/  BRA `(.L_x_22) ;  /* 0x0000000000207947 */ /* 0x000fea0003800000 */
.L_x_17:
[----:B------:R-:W-:-:S04]  /*0f50*/  LOP3.LUT R0, R4, 0x80000000, R3, 0x48, !PT ;  /* 0x8000000004007812 */ /* 0x000fc800078e4803 */
[----:B------:R-:W-:Y:S01]  /*0f60*/  LOP3.LUT R0, R0, 0x7f800000, RZ, 0xfc, !PT ;  /* 0x7f80000000007812 */ /* 0x000fe200078efcff */
[----:B------:R-:W-:Y:S06]  /*0f70*/  BRA `(.L_x_22) ;  /* 0x0000000000147947 */ /* 0x000fec0003800000 */
.L_x_16:
[----:B------:R-:W-:Y:S01]  /*0f80*/  LOP3.LUT R0, R4, 0x80000000, R3, 0x48, !PT ;  /* 0x8000000004007812 */ /* 0x000fe200078e4803 */
[----:B------:R-:W-:Y:S06]  /*0f90*/  BRA `(.L_x_22) ;  /* 0x00000000000c7947 */ /* 0x000fec0003800000 */
.L_x_15:
[----:B------:R-:W0:Y:S01]  /*0fa0*/  MUFU.RSQ R0, -QNAN ;  /* 0xffc0000000007908 */ /* 0x000e220000001400 */
[----:B------:R-:W-:Y:S05]  /*0fb0*/  BRA `(.L_x_22) ;  /* 0x0000000000047947 */ /* 0x000fea0003800000 */
.L_x_14:
[----:B------:R-:W-:-:S07]  /*0fc0*/  FADD.FTZ R0, R3, R0 ;  /* 0x0000000003007221 */ /* 0x000fce0000010000 */
.L_x_22:
[----:B------:R-:W-:Y:S05]  /*0fd0*/  BSYNC.RECONVERGENT B1 ;  /* 0x0000000000017941 */ /* 0x000fea0003800200 */
.L_x_12:
[----:B------:R-:W-:-:S04]  /*0fe0*/  HFMA2 R3, -RZ, RZ, 0, 0 ;  /* 0x00000000ff037431 */ /* 0x000fc800000001ff */
[----:B0-----:R-:W-:Y:S05]  /*0ff0*/  RET.REL.NODEC R2 `(_Z21moving_average_kernelPfS_ii) ;  /* 0xfffffff002007950 */ /* 0x001fea0003c3ffff */
.L_x_23:
[----:B------:R-:W-:-:S00]  /*1000*/  BRA `(.L_x_23) ;  /* 0xfffffffc00fc7947 */ /* 0x000fc0000383ffff */
[----:B------:R-:W-:-:S00]  /*1010*/  NOP ;  /* 0x0000000000007918 */ /* 0x000fc00000000000 */
        /* <DEDUP_REMOVED lines=14> */
.L_x_24:


//--------------------- .nv.shared.reserved.0     --------------------------
	.section	.nv.shared.reserved.0,"aw",@nobits
	.weak		__nv_reservedSMEM_offset_0_alias
	.size		__nv_reservedSMEM_offset_0_alias, 0, 64
	.other		__nv_reservedSMEM_offset_0_alias,@"STO_CUDA_RESERVED_SHARED STV_DEFAULT"
__nv_reservedSMEM_offset_0_alias:
	.zero		0
	.zero		64


//--------------------- .nv.constant0._Z21moving_average_kernelPfS_ii --------------------------
	.section	.nv.constant0._Z21moving_average_kernelPfS_ii,"a",@progbits
	.sectionflags	@""
	.align	4
.nv.constant0._Z21moving_average_kernelPfS_ii:
	.zero		920


//--------------------- SYMBOLS --------------------------

	.type		.nv.reservedSmem.offset0,@object
	.size		.nv.reservedSmem.offset0,0x4
